//
// Generated by NVIDIA NVVM Compiler
//
// Compiler Build ID: CL-36424714
// Cuda compilation tools, release 13.0, V13.0.88
// Based on NVVM 20.0.0
//

.version 9.0
.target sm_100
.address_size 64

	// .globl	_Z3sumPii

.visible .entry _Z3sumPii(
	.param .u64 .ptr .align 1 _Z3sumPii_param_0,
	.param .u32 _Z3sumPii_param_1
)
{
	.reg .pred 	%p<5>;
	.reg .b32 	%r<20>;
	.reg .b64 	%rd<7>;

	ld.param.u64 	%rd2, [_Z3sumPii_param_0];
	ld.param.u32 	%r8, [_Z3sumPii_param_1];
	cvta.to.global.u64 	%rd3, %rd2;
	mov.u32 	%r1, %tid.x;
	mov.u32 	%r9, %ntid.x;
	mov.u32 	%r10, %ctaid.x;
	mad.lo.s32 	%r11, %r9, %r10, %r1;
	shl.b32 	%r2, %r11, 1;
	shl.b32 	%r3, %r9, 1;
	mad.lo.s32 	%r12, %r3, %r10, %r3;
	min.s32 	%r4, %r12, %r8;
	mul.wide.u32 	%rd4, %r2, 4;
	add.s64 	%rd1, %rd3, %rd4;
	mov.b32 	%r19, 1;
$L__BB0_1:
	add.s32 	%r13, %r19, %r2;
	setp.ge.s32 	%p1, %r13, %r4;
	@%p1 bra 	$L__BB0_3;
	mul.wide.s32 	%rd5, %r19, 4;
	add.s64 	%rd6, %rd1, %rd5;
	ld.global.u32 	%r14, [%rd6];
	ld.global.u32 	%r15, [%rd1];
	add.s32 	%r16, %r15, %r14;
	st.global.u32 	[%rd1], %r16;
$L__BB0_3:
	bar.sync 	0;
	shl.b32 	%r19, %r19, 1;
	add.s32 	%r17, %r19, -1;
	and.b32  	%r18, %r17, %r1;
	setp.eq.s32 	%p2, %r18, 0;
	setp.lt.s32 	%p3, %r19, %r3;
	and.pred  	%p4, %p2, %p3;
	@%p4 bra 	$L__BB0_1;
	ret;

}


// ===== COMPILED SASS (sm_100) =====

	.target	sm_100

	.elftype	@"ET_EXEC"


//--------------------- .note.nv.tkinfo           --------------------------
	.section	.note.nv.tkinfo,"",@"SHT_NOTE"
	.sectionflags	@"SHF_NOTE_NV_TKINFO"
	.tkinfo
        /*0018*/ 	.word	0x00000002
        /*0030*/ 	.string	""
        /*0030*/ 	.string	"ptxas"
        /*0030*/ 	.string	"Cuda compilation tools, release 13.0, V13.0.88"
        /*0030*/ 	.string	"Build cuda_13.0.r13.0/compiler.36424714_0"
        /*0030*/ 	.string	"-arch sm_100 -m 64 "



//--------------------- .note.nv.cuinfo           --------------------------
	.section	.note.nv.cuinfo,"",@"SHT_NOTE"
	.sectionflags	@"SHF_NOTE_NV_CUINFO"
        /*0018*/ 	.short	0x0002
        /*001a*/ 	.short	0x0064
        /*001c*/ 	.short	0x0082
	.zero		2


//--------------------- .nv.info                  --------------------------
	.section	.nv.info,"",@"SHT_CUDA_INFO"
	.align	4


	//----- nvinfo : EIATTR_REGCOUNT
	.align		4
        /*0000*/ 	.byte	0x04, 0x2f
        /*0002*/ 	.short	(.L_1 - .L_0)
	.align		4
.L_0:
        /*0004*/ 	.word	index@(_Z3sumPii)
        /*0008*/ 	.word	0x00000010


	//----- nvinfo : EIATTR_FRAME_SIZE
	.align		4
.L_1:
        /*000c*/ 	.byte	0x04, 0x11
        /*000e*/ 	.short	(.L_3 - .L_2)
	.align		4
.L_2:
        /*0010*/ 	.word	index@(_Z3sumPii)
        /*0014*/ 	.word	0x00000000


	//----- nvinfo : EIATTR_MIN_STACK_SIZE
	.align		4
.L_3:
        /*0018*/ 	.byte	0x04, 0x12
        /*001a*/ 	.short	(.L_5 - .L_4)
	.align		4
.L_4:
        /*001c*/ 	.word	index@(_Z3sumPii)
        /*0020*/ 	.word	0x00000000
.L_5:


//--------------------- .nv.compat                --------------------------
	.section	.nv.compat,"",@"SHT_CUDA_COMPAT_INFO"
	.align	4
        /*0000*/ 	.byte	0x02, 0x09, 0x00, 0x00, 0x02, 0x02, 0x01, 0x00, 0x02, 0x05, 0x05, 0x00, 0x03, 0x07, 0x01, 0x01
        /*0010*/ 	.byte	0x02, 0x03, 0x00, 0x00, 0x02, 0x06, 0x01, 0x00, 0x04, 0x0b, 0x08, 0x00, 0x09, 0x00, 0x00, 0x00
        /*0020*/ 	.byte	0x00, 0x00, 0x00, 0x00


//--------------------- .nv.info._Z3sumPii        --------------------------
	.section	.nv.info._Z3sumPii,"",@"SHT_CUDA_INFO"
	.sectionflags	@""
	.align	4


	//----- nvinfo : EIATTR_CUDA_API_VERSION
	.align		4
        /*0000*/ 	.byte	0x04, 0x37
        /*0002*/ 	.short	(.L_7 - .L_6)
.L_6:
        /*0004*/ 	.word	0x00000082


	//----- nvinfo : EIATTR_KPARAM_INFO
	.align		4
.L_7:
        /*0008*/ 	.byte	0x04, 0x17
        /*000a*/ 	.short	(.L_9 - .L_8)
.L_8:
        /*000c*/ 	.word	0x00000000
        /*0010*/ 	.short	0x0001
        /*0012*/ 	.short	0x0008
        /*0014*/ 	.byte	0x00, 0xf0, 0x11, 0x00


	//----- nvinfo : EIATTR_KPARAM_INFO
	.align		4
.L_9:
        /*0018*/ 	.byte	0x04, 0x17
        /*001a*/ 	.short	(.L_11 - .L_10)
.L_10:
        /*001c*/ 	.word	0x00000000
        /*0020*/ 	.short	0x0000
        /*0022*/ 	.short	0x0000
        /*0024*/ 	.byte	0x00, 0xf5, 0x21, 0x00


	//----- nvinfo : EIATTR_SPARSE_MMA_MASK
	.align		4
.L_11:
        /*0028*/ 	.byte	0x03, 0x50
        /*002a*/ 	.short	0x0000


	//----- nvinfo : EIATTR_MAXREG_COUNT
	.align		4
        /*002c*/ 	.byte	0x03, 0x1b
        /*002e*/ 	.short	0x00ff


	//----- nvinfo : EIATTR_NUM_BARRIERS
	.align		4
        /*0030*/ 	.byte	0x02, 0x4c
        /*0032*/ 	.byte	0x01
	.zero		1


	//----- nvinfo : EIATTR_MERCURY_ISA_VERSION
	.align		4
        /*0034*/ 	.byte	0x03, 0x5f
        /*0036*/ 	.short	0x0101


	//----- nvinfo : EIATTR_VRC_CTA_INIT_COUNT
	.align		4
        /*0038*/ 	.byte	0x02, 0x4a
	.zero		1
	.zero		1


	//----- nvinfo : EIATTR_EXIT_INSTR_OFFSETS
	.align		4
        /*003c*/ 	.byte	0x04, 0x1c
        /*003e*/ 	.short	(.L_13 - .L_12)


	//   ....[0]....
.L_12:
        /*0040*/ 	.word	0x000001c0


	//----- nvinfo : EIATTR_CRS_STACK_SIZE
	.align		4
.L_13:
        /*0044*/ 	.byte	0x04, 0x1e
        /*0046*/ 	.short	(.L_15 - .L_14)
.L_14:
        /*0048*/ 	.word	0x00000000


	//----- nvinfo : EIATTR_CBANK_PARAM_SIZE
	.align		4
.L_15:
        /*004c*/ 	.byte	0x03, 0x19
        /*004e*/ 	.short	0x000c


	//----- nvinfo : EIATTR_PARAM_CBANK
	.align		4
        /*0050*/ 	.byte	0x04, 0x0a
        /*0052*/ 	.short	(.L_17 - .L_16)
	.align		4
.L_16:
        /*0054*/ 	.word	index@(.nv.constant0._Z3sumPii)
        /*0058*/ 	.short	0x0380
        /*005a*/ 	.short	0x000c


	//----- nvinfo : EIATTR_SW_WAR
	.align		4
.L_17:
        /*005c*/ 	.byte	0x04, 0x36
        /*005e*/ 	.short	(.L_19 - .L_18)
.L_18:
        /*0060*/ 	.word	0x00000008
.L_19:


//--------------------- .nv.callgraph             --------------------------
	.section	.nv.callgraph,"",@"SHT_CUDA_CALLGRAPH"
	.align	4
	.sectionentsize	8
	.align		4
        /*0000*/ 	.word	0x00000000
	.align		4
        /*0004*/ 	.word	0xffffffff
	.align		4
        /*0008*/ 	.word	0x00000000
	.align		4
        /*000c*/ 	.word	0xfffffffe
	.align		4
        /*0010*/ 	.word	0x00000000
	.align		4
        /*0014*/ 	.word	0xfffffffd
	.align		4
        /*0018*/ 	.word	0x00000000
	.align		4
        /*001c*/ 	.word	0xfffffffc


//--------------------- .text._Z3sumPii           --------------------------
	.section	.text._Z3sumPii,"ax",@progbits
	.align	128
        .global         _Z3sumPii
        .type           _Z3sumPii,@function
        .size           _Z3sumPii,(.L_x_2 - _Z3sumPii)
        .other          _Z3sumPii,@"STO_CUDA_ENTRY STV_DEFAULT"
_Z3sumPii:
.text._Z3sumPii:
[----:B------:R-:W-:Y:S01]  /*0000*/  LDC R1, c[0x0][0x37c] ;  /* 0x0000df00ff017b82 */ /* 0x000fe20000000800 */
[----:B------:R-:W0:Y:S07]  /*0010*/  S2R R13, SR_TID.X ;  /* 0x00000000000d7919 */ /* 0x000e2e0000002100 */
[----:B------:R-:W1:Y:S01]  /*0020*/  LDC R0, c[0x0][0x360] ;  /* 0x0000d800ff007b82 */ /* 0x000e620000000800 */
[----:B------:R-:W2:Y:S01]  /*0030*/  LDCU UR6, c[0x0][0x388] ;  /* 0x00007100ff0677ac */ /* 0x000ea20008000800 */
[----:B------:R-:W-:Y:S01]  /*0040*/  IMAD.MOV.U32 R9, RZ, RZ, 0x1 ;  /* 0x00000001ff097424 */ /* 0x000fe200078e00ff */
[----:B------:R-:W0:Y:S01]  /*0050*/  S2R R5, SR_CTAID.X ;  /* 0x0000000000057919 */ /* 0x000e220000002500 */
[----:B------:R-:W3:Y:S04]  /*0060*/  LDCU.64 UR4, c[0x0][0x358] ;  /* 0x00006b00ff0477ac */ /* 0x000ee80008000a00 */
[----:B------:R-:W4:Y:S01]  /*0070*/  LDC.64 R2, c[0x0][0x380] ;  /* 0x0000e000ff027b82 */ /* 0x000f220000000a00 */
[C---:B-1----:R-:W-:Y:S01]  /*0080*/  SHF.L.U32 R6, R0.reuse, 0x1, RZ ;  /* 0x0000000100067819 */ /* 0x042fe200000006ff */
[----:B0-----:R-:W-:-:S04]  /*0090*/  IMAD R0, R0, R5, R13 ;  /* 0x0000000500007224 */ /* 0x001fc800078e020d */
[----:B------:R-:W-:Y:S01]  /*00a0*/  IMAD R4, R6, R5, R6 ;  /* 0x0000000506047224 */ /* 0x000fe200078e0206 */
[----:B------:R-:W-:-:S04]  /*00b0*/  SHF.L.U32 R7, R0, 0x1, RZ ;  /* 0x0000000100077819 */ /* 0x000fc800000006ff */
[----:B--2---:R-:W-:Y:S01]  /*00c0*/  VIMNMX R0, PT, PT, R4, UR6, PT ;  /* 0x0000000604007c48 */ /* 0x004fe2000bfe0100 */
[----:B---34-:R-:W-:-:S07]  /*00d0*/  IMAD.WIDE.U32 R2, R7, 0x4, R2 ;  /* 0x0000000407027825 */ /* 0x018fce00078e0002 */
.L_x_0:
[----:B------:R-:W-:-:S04]  /*00e0*/  IADD3 R5, PT, PT, R7, R9, RZ ;  /* 0x0000000907057210 */ /* 0x000fc80007ffe0ff */
[----:B------:R-:W-:-:S13]  /*00f0*/  ISETP.GE.AND P0, PT, R5, R0, PT ;  /* 0x000000000500720c */ /* 0x000fda0003f06270 */
[C---:B------:R-:W-:Y:S01]  /*0100*/  @!P0 IMAD.WIDE R4, R9.reuse, 0x4, R2 ;  /* 0x0000000409048825 */ /* 0x040fe200078e0202 */
[----:B------:R-:W2:Y:S05]  /*0110*/  @!P0 LDG.E R11, desc[UR4][R2.64] ;  /* 0x00000004020b8981 */ /* 0x000eaa000c1e1900 */
[----:B------:R-:W2:Y:S01]  /*0120*/  @!P0 LDG.E R4, desc[UR4][R4.64] ;  /* 0x0000000404048981 */ /* 0x000ea2000c1e1900 */
[----:B------:R-:W-:Y:S01]  /*0130*/  SHF.L.U32 R9, R9, 0x1, RZ ;  /* 0x0000000109097819 */ /* 0x000fe200000006ff */
[----:B------:R-:W-:Y:S05]  /*0140*/  WARPSYNC.ALL ;  /* 0x0000000000007948 */ /* 0x000fea0003800000 */
[C---:B------:R-:W-:Y:S01]  /*0150*/  VIADD R8, R9.reuse, 0xffffffff ;  /* 0xffffffff09087836 */ /* 0x040fe20000000000 */
[----:B------:R-:W-:Y:S01]  /*0160*/  ISETP.LT.AND P1, PT, R9, R6, PT ;  /* 0x000000060900720c */ /* 0x000fe20003f21270 */
[----:B--2---:R-:W-:-:S05]  /*0170*/  @!P0 IMAD.IADD R11, R4, 0x1, R11 ;  /* 0x00000001040b8824 */ /* 0x004fca00078e020b */
[----:B------:R0:W-:Y:S01]  /*0180*/  @!P0 STG.E desc[UR4][R2.64], R11 ;  /* 0x0000000b02008986 */ /* 0x0001e2000c101904 */
[----:B------:R-:W-:Y:S01]  /*0190*/  BAR.SYNC.DEFER_BLOCKING 0x0 ;  /* 0x0000000000007b1d */ /* 0x000fe20000010000 */
[----:B------:R-:W-:-:S13]  /*01a0*/  LOP3.LUT P0, RZ, R8, R13, RZ, 0xc0, !PT ;  /* 0x0000000d08ff7212 */ /* 0x000fda000780c0ff */
[----:B0-----:R-:W-:Y:S05]  /*01b0*/  @!P0 BRA P1, `(.L_x_0) ;  /* 0xfffffffc00c88947 */ /* 0x001fea000083ffff */
[----:B------:R-:W-:Y:S05]  /*01c0*/  EXIT ;  /* 0x000000000000794d */ /* 0x000fea0003800000 */
.L_x_1:
[----:B------:R-:W-:-:S00]  /*01d0*/  BRA `(.L_x_1) ;  /* 0xfffffffc00fc7947 */ /* 0x000fc0000383ffff */
[----:B------:R-:W-:-:S00]  /*01e0*/  NOP ;  /* 0x0000000000007918 */ /* 0x000fc00000000000 */
        /* <DEDUP_REMOVED lines=9> */
.L_x_2:


//--------------------- .nv.shared.reserved.0     --------------------------
	.section	.nv.shared.reserved.0,"aw",@nobits
	.weak		__nv_reservedSMEM_offset_0_alias
	.size		__nv_reservedSMEM_offset_0_alias, 0, 64
	.other		__nv_reservedSMEM_offset_0_alias,@"STO_CUDA_RESERVED_SHARED STV_DEFAULT"
__nv_reservedSMEM_offset_0_alias:
	.zero		0
	.zero		64


//--------------------- .nv.constant0._Z3sumPii   --------------------------
	.section	.nv.constant0._Z3sumPii,"a",@progbits
	.sectionflags	@""
	.align	4
.nv.constant0._Z3sumPii:
	.zero		908


//--------------------- SYMBOLS --------------------------

	.type		.nv.reservedSmem.offset0,@object
	.size		.nv.reservedSmem.offset0,0x4
